	.headerflags	@"EF_CUDA_TEXMODE_UNIFIED EF_CUDA_64BIT_ADDRESS EF_CUDA_ACCELERATORS EF_CUDA_SM90 EF_CUDA_VIRTUAL_SM(EF_CUDA_SM90)"
	.elftype	@"ET_EXEC"


//--------------------- .nv.info                  --------------------------
	.section	.nv.info,"",@"SHT_CUDA_INFO"
	.align	4


	//----- nvinfo : EIATTR_REGCOUNT
	.align		4
        /*0000*/ 	.byte	0x04, 0x2f
        /*0002*/ 	.short	(.L_3 - .L_2)
	.align		4
.L_2:
        /*0004*/ 	.word	index@(triton_poi_fused__native_batch_norm_legit_no_training_add_8)
        /*0008*/ 	.word	0x00000022


	//----- nvinfo : EIATTR_MIN_STACK_SIZE
	.align		4
.L_3:
        /*000c*/ 	.byte	0x04, 0x12
        /*000e*/ 	.short	(.L_5 - .L_4)
	.align		4
.L_4:
        /*0010*/ 	.word	index@(triton_poi_fused__native_batch_norm_legit_no_training_add_8)
        /*0014*/ 	.word	0x00000000


	//----- nvinfo : EIATTR_FRAME_SIZE
	.align		4
.L_5:
        /*0018*/ 	.byte	0x04, 0x11
        /*001a*/ 	.short	(.L_7 - .L_6)
	.align		4
.L_6:
        /*001c*/ 	.word	index@(triton_poi_fused__native_batch_norm_legit_no_training_add_8)
        /*0020*/ 	.word	0x00000000


	//----- nvinfo : EIATTR_MIN_STACK_SIZE
	.align		4
.L_7:
        /*0024*/ 	.byte	0x04, 0x12
        /*0026*/ 	.short	(.L_9 - .L_8)
	.align		4
.L_8:
        /*0028*/ 	.word	index@(triton_poi_fused__native_batch_norm_legit_no_training_add_8)
        /*002c*/ 	.word	0x00000000
.L_9:


//--------------------- .nv.info.triton_poi_fused__native_batch_norm_legit_no_training_add_8 --------------------------
	.section	.nv.info.triton_poi_fused__native_batch_norm_legit_no_training_add_8,"",@"SHT_CUDA_INFO"
	.sectionflags	@""
	.align	4


	//----- nvinfo : EIATTR_CUDA_API_VERSION
	.align		4
        /*0000*/ 	.byte	0x04, 0x37
        /*0002*/ 	.short	(.L_11 - .L_10)
.L_10:
        /*0004*/ 	.word	0x0000007c


	//----- nvinfo : EIATTR_KPARAM_INFO
	.align		4
.L_11:
        /*0008*/ 	.byte	0x04, 0x17
        /*000a*/ 	.short	(.L_13 - .L_12)
.L_12:
        /*000c*/ 	.word	0x00000000
        /*0010*/ 	.short	0x0007
        /*0012*/ 	.short	0x0038
        /*0014*/ 	.byte	0x00, 0xf0, 0x11, 0x00


	//----- nvinfo : EIATTR_KPARAM_INFO
	.align		4
.L_13:
        /*0018*/ 	.byte	0x04, 0x17
        /*001a*/ 	.short	(.L_15 - .L_14)
.L_14:
        /*001c*/ 	.word	0x00000000
        /*0020*/ 	.short	0x0006
        /*0022*/ 	.short	0x0030
        /*0024*/ 	.byte	0x00, 0xf4, 0x21, 0x00


	//----- nvinfo : EIATTR_KPARAM_INFO
	.align		4
.L_15:
        /*0028*/ 	.byte	0x04, 0x17
        /*002a*/ 	.short	(.L_17 - .L_16)
.L_16:
        /*002c*/ 	.word	0x00000000
        /*0030*/ 	.short	0x0005
        /*0032*/ 	.short	0x0028
        /*0034*/ 	.byte	0x00, 0xf4, 0x21, 0x00


	//----- nvinfo : EIATTR_KPARAM_INFO
	.align		4
.L_17:
        /*0038*/ 	.byte	0x04, 0x17
        /*003a*/ 	.short	(.L_19 - .L_18)
.L_18:
        /*003c*/ 	.word	0x00000000
        /*0040*/ 	.short	0x0004
        /*0042*/ 	.short	0x0020
        /*0044*/ 	.byte	0x00, 0xf4, 0x21, 0x00


	//----- nvinfo : EIATTR_KPARAM_INFO
	.align		4
.L_19:
        /*0048*/ 	.byte	0x04, 0x17
        /*004a*/ 	.short	(.L_21 - .L_20)
.L_20:
        /*004c*/ 	.word	0x00000000
        /*0050*/ 	.short	0x0003
        /*0052*/ 	.short	0x0018
        /*0054*/ 	.byte	0x00, 0xf4, 0x21, 0x00


	//----- nvinfo : EIATTR_KPARAM_INFO
	.align		4
.L_21:
        /*0058*/ 	.byte	0x04, 0x17
        /*005a*/ 	.short	(.L_23 - .L_22)
.L_22:
        /*005c*/ 	.word	0x00000000
        /*0060*/ 	.short	0x0002
        /*0062*/ 	.short	0x0010
        /*0064*/ 	.byte	0x00, 0xf4, 0x21, 0x00


	//----- nvinfo : EIATTR_KPARAM_INFO
	.align		4
.L_23:
        /*0068*/ 	.byte	0x04, 0x17
        /*006a*/ 	.short	(.L_25 - .L_24)
.L_24:
        /*006c*/ 	.word	0x00000000
        /*0070*/ 	.short	0x0001
        /*0072*/ 	.short	0x0008
        /*0074*/ 	.byte	0x00, 0xf4, 0x21, 0x00


	//----- nvinfo : EIATTR_KPARAM_INFO
	.align		4
.L_25:
        /*0078*/ 	.byte	0x04, 0x17
        /*007a*/ 	.short	(.L_27 - .L_26)
.L_26:
        /*007c*/ 	.word	0x00000000
        /*0080*/ 	.short	0x0000
        /*0082*/ 	.short	0x0000
        /*0084*/ 	.byte	0x00, 0xf4, 0x21, 0x00


	//----- nvinfo : EIATTR_SPARSE_MMA_MASK
	.align		4
.L_27:
        /*0088*/ 	.byte	0x03, 0x50
        /*008a*/ 	.short	0x0000


	//----- nvinfo : EIATTR_MAXREG_COUNT
	.align		4
        /*008c*/ 	.byte	0x03, 0x1b
        /*008e*/ 	.short	0x00ff


	//----- nvinfo : EIATTR_EXIT_INSTR_OFFSETS
	.align		4
        /*0090*/ 	.byte	0x04, 0x1c
        /*0092*/ 	.short	(.L_29 - .L_28)


	//   ....[0]....
.L_28:
        /*0094*/ 	.word	0x00000a10


	//----- nvinfo : EIATTR_REQNTID
	.align		4
.L_29:
        /*0098*/ 	.byte	0x04, 0x10
        /*009a*/ 	.short	(.L_31 - .L_30)
.L_30:
        /*009c*/ 	.word	0x00000080
        /*00a0*/ 	.word	0x00000001
        /*00a4*/ 	.word	0x00000001


	//----- nvinfo : EIATTR_CBANK_PARAM_SIZE
	.align		4
.L_31:
        /*00a8*/ 	.byte	0x03, 0x19
        /*00aa*/ 	.short	0x003c


	//----- nvinfo : EIATTR_PARAM_CBANK
	.align		4
        /*00ac*/ 	.byte	0x04, 0x0a
        /*00ae*/ 	.short	(.L_33 - .L_32)
	.align		4
.L_32:
        /*00b0*/ 	.word	index@(.nv.constant0.triton_poi_fused__native_batch_norm_legit_no_training_add_8)
        /*00b4*/ 	.short	0x0210
        /*00b6*/ 	.short	0x003c


	//----- nvinfo : EIATTR_SW_WAR
	.align		4
.L_33:
        /*00b8*/ 	.byte	0x04, 0x36
        /*00ba*/ 	.short	(.L_35 - .L_34)
.L_34:
        /*00bc*/ 	.word	0x00000008
.L_35:


//--------------------- .nv.callgraph             --------------------------
	.section	.nv.callgraph,"",@"SHT_CUDA_CALLGRAPH"
	.align	4
	.sectionentsize	8
	.align		4
        /*0000*/ 	.word	0x00000000
	.align		4
        /*0004*/ 	.word	0xffffffff
	.align		4
        /*0008*/ 	.word	0x00000000
	.align		4
        /*000c*/ 	.word	0xfffffffe
	.align		4
        /*0010*/ 	.word	0x00000000
	.align		4
        /*0014*/ 	.word	0xfffffffd
	.align		4
        /*0018*/ 	.word	0x00000000
	.align		4
        /*001c*/ 	.word	0xfffffffc


//--------------------- .nv.constant4             --------------------------
	.section	.nv.constant4,"a",@progbits
	.align	8
	.align		8
.nv.constant4:
        /*0000*/ 	.dword	_$_str
	.align		8
        /*0008*/ 	.dword	_$_str_$_2


//--------------------- .text.triton_poi_fused__native_batch_norm_legit_no_training_add_8 --------------------------
	.section	.text.triton_poi_fused__native_batch_norm_legit_no_training_add_8,"ax",@progbits
	.align	128
        .global         triton_poi_fused__native_batch_norm_legit_no_training_add_8
        .type           triton_poi_fused__native_batch_norm_legit_no_training_add_8,@function
        .size           triton_poi_fused__native_batch_norm_legit_no_training_add_8,(.L_x_1 - triton_poi_fused__native_batch_norm_legit_no_training_add_8)
        .other          triton_poi_fused__native_batch_norm_legit_no_training_add_8,@"STO_CUDA_ENTRY STV_DEFAULT"
triton_poi_fused__native_batch_norm_legit_no_training_add_8:
.text.triton_poi_fused__native_batch_norm_legit_no_training_add_8:
[----:B------:R-:W-:Y:S01]  /*0000*/  LDC R1, c[0x0][0x28] ;  /* 0x00000a00ff017b82 */ /* 0x000fe20000000800 */
[----:B------:R-:W1:Y:S07]  /*0010*/  S2R R0, SR_TID.X ;  /* 0x0000000000007919 */ /* 0x000e6e0000002100 */
[----:B------:R-:W2:Y:S01]  /*0020*/  LDC.64 R16, c[0x0][0x228] ;  /* 0x00008a00ff107b82 */ /* 0x000ea20000000a00 */
[----:B------:R-:W-:Y:S01]  /*0030*/  ULDC.64 UR4, c[0x0][0x208] ;  /* 0x0000820000047ab9 */ /* 0x000fe20000000a00 */
[----:B------:R-:W3:Y:S06]  /*0040*/  S2R R3, SR_CTAID.X ;  /* 0x0000000000037919 */ /* 0x000eec0000002500 */
[----:B------:R-:W4:Y:S08]  /*0050*/  LDC.64 R24, c[0x0][0x220] ;  /* 0x00008800ff187b82 */ /* 0x000f300000000a00 */
[----:B------:R-:W5:Y:S01]  /*0060*/  LDC.64 R20, c[0x0][0x218] ;  /* 0x00008600ff147b82 */ /* 0x000f620000000a00 */
[----:B-1----:R-:W-:-:S04]  /*0070*/  SHF.L.U32 R0, R0, 0x2, RZ ;  /* 0x0000000200007819 */ /* 0x002fc800000006ff */
[----:B------:R-:W-:-:S04]  /*0080*/  LOP3.LUT R0, R0, 0x1fc, RZ, 0xc0, !PT ;  /* 0x000001fc00007812 */ /* 0x000fc800078ec0ff */
[----:B---3--:R-:W-:-:S05]  /*0090*/  LEA R0, R3, R0, 0xa ;  /* 0x0000000003007211 */ /* 0x008fca00078e50ff */
[----:B------:R-:W-:-:S04]  /*00a0*/  IMAD.HI R2, R0, 0x2aaaaaab, RZ ;  /* 0x2aaaaaab00027827 */ /* 0x000fc800078e02ff */
[----:B-----5:R-:W-:Y:S01]  /*00b0*/  IMAD.WIDE R20, R0, 0x4, R20 ;  /* 0x0000000400147825 */ /* 0x020fe200078e0214 */
[----:B------:R-:W-:-:S04]  /*00c0*/  SHF.R.U32.HI R3, RZ, 0x1f, R2 ;  /* 0x0000001fff037819 */ /* 0x000fc80000011602 */
[----:B------:R-:W-:Y:S01]  /*00d0*/  LEA.HI R3, R2, R3, RZ, 0x1e ;  /* 0x0000000302037211 */ /* 0x000fe200078ff0ff */
[----:B------:R-:W3:Y:S04]  /*00e0*/  LDG.E.128 R4, desc[UR4][R20.64] ;  /* 0x0000000414047981 */ /* 0x000ee8000c1e1d00 */
[----:B------:R-:W-:-:S04]  /*00f0*/  IMAD R3, R3, -0x18, R0 ;  /* 0xffffffe803037824 */ /* 0x000fc800078e0200 */
[C---:B--2---:R-:W-:Y:S01]  /*0100*/  IMAD.WIDE R12, R3.reuse, 0x4, R16 ;  /* 0x00000004030c7825 */ /* 0x044fe200078e0210 */
[----:B------:R-:W-:Y:S01]  /*0110*/  IADD3 R2, R0, 0x200, RZ ;  /* 0x0000020000027810 */ /* 0x000fe20007ffe0ff */
[----:B------:R-:W2:Y:S02]  /*0120*/  LDG.E.128 R20, desc[UR4][R20.64+0x800] ;  /* 0x0008000414147981 */ /* 0x000ea4000c1e1d00 */
[----:B----4-:R-:W-:Y:S02]  /*0130*/  IMAD.WIDE R8, R3, 0x4, R24 ;  /* 0x0000000403087825 */ /* 0x010fe400078e0218 */
[----:B------:R-:W4:Y:S02]  /*0140*/  LDG.E.EL.128 R12, desc[UR4][R12.64] ;  /* 0x000000040c0c7981 */ /* 0x000f24000c2e1d00 */
[----:B------:R-:W-:Y:S02]  /*0150*/  IMAD.HI R18, R2, 0x2aaaaaab, RZ ;  /* 0x2aaaaaab02127827 */ /* 0x000fe400078e02ff */
[----:B------:R-:W3:Y:S03]  /*0160*/  LDG.E.EL.128 R8, desc[UR4][R8.64] ;  /* 0x0000000408087981 */ /* 0x000ee6000c2e1d00 */
[----:B------:R-:W-:-:S04]  /*0170*/  SHF.R.U32.HI R19, RZ, 0x1f, R18 ;  /* 0x0000001fff137819 */ /* 0x000fc80000011612 */
[----:B------:R-:W-:-:S05]  /*0180*/  LEA.HI R19, R18, R19, RZ, 0x1e ;  /* 0x0000001312137211 */ /* 0x000fca00078ff0ff */
[----:B------:R-:W-:-:S04]  /*0190*/  IMAD R2, R19, -0x18, R2 ;  /* 0xffffffe813027824 */ /* 0x000fc800078e0202 */
[----:B------:R-:W-:-:S06]  /*01a0*/  IMAD.WIDE R16, R2, 0x4, R16 ;  /* 0x0000000402107825 */ /* 0x000fcc00078e0210 */
[----:B------:R-:W5:Y:S01]  /*01b0*/  LDG.E.EL.128 R16, desc[UR4][R16.64] ;  /* 0x0000000410107981 */ /* 0x000f62000c2e1d00 */
[----:B------:R-:W-:-:S06]  /*01c0*/  IMAD.WIDE R24, R2, 0x4, R24 ;  /* 0x0000000402187825 */ /* 0x000fcc00078e0218 */
[----:B------:R-:W2:Y:S01]  /*01d0*/  LDG.E.EL.128 R24, desc[UR4][R24.64] ;  /* 0x0000000418187981 */ /* 0x000ea2000c2e1d00 */
[----:B----4-:R-:W-:Y:S01]  /*01e0*/  FADD R28, R12, 9.9999997473787516356e-06 ;  /* 0x3727c5ac0c1c7421 */ /* 0x010fe20000000000 */
[----:B------:R-:W-:-:S05]  /*01f0*/  FADD R12, R13, 9.9999997473787516356e-06 ;  /* 0x3727c5ac0d0c7421 */ /* 0x000fca0000000000 */
[----:B------:R-:W1:Y:S08]  /*0200*/  MUFU.SQRT R28, R28 ;  /* 0x0000001c001c7308 */ /* 0x000e700000002000 */
[----:B------:R-:W4:Y:S01]  /*0210*/  MUFU.SQRT R12, R12 ;  /* 0x0000000c000c7308 */ /* 0x000f220000002000 */
[----:B------:R-:W-:Y:S01]  /*0220*/  FADD R14, R14, 9.9999997473787516356e-06 ;  /* 0x3727c5ac0e0e7421 */ /* 0x000fe20000000000 */
[----:B---3--:R-:W-:Y:S01]  /*0230*/  FADD R7, R7, -R11 ;  /* 0x8000000b07077221 */ /* 0x008fe20000000000 */
[----:B-1----:R-:W-:-:S05]  /*0240*/  FSETP.GT.AND P4, PT, R28, 8.50705917302346158658e+37, PT ;  /* 0x7e8000001c00780b */ /* 0x002fca0003f84000 */
[----:B------:R-:W1:Y:S01]  /*0250*/  MUFU.SQRT R11, R14 ;  /* 0x0000000e000b7308 */ /* 0x000e620000002000 */
[----:B------:R-:W-:Y:S02]  /*0260*/  FSETP.GEU.AND P5, PT, R28, 1.175494350822287508e-38, PT ;  /* 0x008000001c00780b */ /* 0x000fe40003fae000 */
[C---:B----4-:R-:W-:Y:S02]  /*0270*/  FSETP.GT.AND P6, PT, R12.reuse, 8.50705917302346158658e+37, PT ;  /* 0x7e8000000c00780b */ /* 0x050fe40003fc4000 */
[----:B------:R-:W-:Y:S01]  /*0280*/  FSETP.GEU.AND P0, PT, R12, 1.175494350822287508e-38, PT ;  /* 0x008000000c00780b */ /* 0x000fe20003f0e000 */
[----:B------:R-:W-:Y:S01]  /*0290*/  FADD R15, R15, 9.9999997473787516356e-06 ;  /* 0x3727c5ac0f0f7421 */ /* 0x000fe20000000000 */
[----:B------:R-:W-:-:S03]  /*02a0*/  FADD R6, R6, -R10 ;  /* 0x8000000a06067221 */ /* 0x000fc60000000000 */
[----:B------:R-:W3:Y:S01]  /*02b0*/  MUFU.SQRT R10, R15 ;  /* 0x0000000f000a7308 */ /* 0x000ee20000002000 */
[----:B-----5:R-:W-:Y:S01]  /*02c0*/  FADD R16, R16, 9.9999997473787516356e-06 ;  /* 0x3727c5ac10107421 */ /* 0x020fe20000000000 */
[----:B------:R-:W-:Y:S01]  /*02d0*/  @P4 FMUL R28, R28, 0.25 ;  /* 0x3e8000001c1c4820 */ /* 0x000fe20000400000 */
[----:B-1----:R-:W-:-:S03]  /*02e0*/  FSETP.GT.AND P1, PT, R11, 8.50705917302346158658e+37, PT ;  /* 0x7e8000000b00780b */ /* 0x002fc60003f24000 */
[----:B------:R-:W-:Y:S01]  /*02f0*/  @P6 FMUL R12, R12, 0.25 ;  /* 0x3e8000000c0c6820 */ /* 0x000fe20000400000 */
[----:B------:R-:W-:Y:S01]  /*0300*/  FADD R17, R17, 9.9999997473787516356e-06 ;  /* 0x3727c5ac11117421 */ /* 0x000fe20000000000 */
[----:B------:R1:W-:Y:S01]  /*0310*/  MUFU.SQRT R13, R16 ;  /* 0x00000010000d7308 */ /* 0x0003e20000002000 */
[----:B------:R-:W-:Y:S01]  /*0320*/  @!P5 FMUL R28, R28, 16777216 ;  /* 0x4b8000001c1cd820 */ /* 0x000fe20000400000 */
[----:B------:R-:W-:Y:S01]  /*0330*/  @!P0 FMUL R12, R12, 16777216 ;  /* 0x4b8000000c0c8820 */ /* 0x000fe20000400000 */
[----:B------:R-:W-:Y:S01]  /*0340*/  FSETP.GEU.AND P2, PT, R11, 1.175494350822287508e-38, PT ;  /* 0x008000000b00780b */ /* 0x000fe20003f4e000 */
[----:B------:R-:W-:Y:S01]  /*0350*/  FADD R4, R4, -R8 ;  /* 0x8000000804047221 */ /* 0x000fe20000000000 */
[----:B-1----:R-:W-:-:S03]  /*0360*/  HFMA2.MMA R16, -RZ, RZ, 1.625, 0 ;  /* 0x3e800000ff107435 */ /* 0x002fc600000001ff */
[----:B------:R-:W1:Y:S01]  /*0370*/  MUFU.SQRT R14, R17 ;  /* 0x00000011000e7308 */ /* 0x000e620000002000 */
[----:B---3--:R-:W-:Y:S01]  /*0380*/  FSETP.GT.AND P3, PT, R10, 8.50705917302346158658e+37, PT ;  /* 0x7e8000000a00780b */ /* 0x008fe20003f64000 */
[----:B------:R-:W-:-:S06]  /*0390*/  FADD R5, R5, -R9 ;  /* 0x8000000905057221 */ /* 0x000fcc0000000000 */
[----:B------:R-:W3:Y:S01]  /*03a0*/  MUFU.RCP R8, R28 ;  /* 0x0000001c00087308 */ /* 0x000ee20000001000 */
[----:B------:R-:W-:Y:S01]  /*03b0*/  FSEL R9, R16, 1, P4 ;  /* 0x3f80000010097808 */ /* 0x000fe20002000000 */
[----:B------:R-:W-:-:S06]  /*03c0*/  @P1 FMUL R11, R11, 0.25 ;  /* 0x3e8000000b0b1820 */ /* 0x000fcc0000400000 */
[----:B------:R-:W4:Y:S01]  /*03d0*/  MUFU.RCP R12, R12 ;  /* 0x0000000c000c7308 */ /* 0x000f220000001000 */
[----:B------:R-:W-:Y:S02]  /*03e0*/  FSETP.GEU.AND P4, PT, R10, 1.175494350822287508e-38, PT ;  /* 0x008000000a00780b */ /* 0x000fe40003f8e000 */
[----:B------:R-:W-:Y:S01]  /*03f0*/  FSEL R15, R16, 1, P6 ;  /* 0x3f800000100f7808 */ /* 0x000fe20003000000 */
[----:B------:R-:W-:Y:S01]  /*0400*/  @!P2 FMUL R11, R11, 16777216 ;  /* 0x4b8000000b0ba820 */ /* 0x000fe20000400000 */
[----:B------:R-:W-:-:S03]  /*0410*/  @!P5 FMUL R9, R9, 16777216 ;  /* 0x4b8000000909d820 */ /* 0x000fc60000400000 */
[----:B------:R-:W-:Y:S01]  /*0420*/  @!P0 FMUL R15, R15, 16777216 ;  /* 0x4b8000000f0f8820 */ /* 0x000fe20000400000 */
[----:B-1----:R-:W-:Y:S01]  /*0430*/  FSETP.GT.AND P0, PT, R14, 8.50705917302346158658e+37, PT ;  /* 0x7e8000000e00780b */ /* 0x002fe20003f04000 */
[----:B---3--:R-:W-:Y:S01]  /*0440*/  FMUL R9, R8, R9 ;  /* 0x0000000908097220 */ /* 0x008fe20000400000 */
[----:B------:R-:W1:Y:S01]  /*0450*/  MUFU.RCP R11, R11 ;  /* 0x0000000b000b7308 */ /* 0x000e620000001000 */
[----:B------:R-:W-:Y:S01]  /*0460*/  @P3 FMUL R10, R10, 0.25 ;  /* 0x3e8000000a0a3820 */ /* 0x000fe20000400000 */
[----:B----4-:R-:W-:Y:S01]  /*0470*/  FMUL R8, R12, R15 ;  /* 0x0000000f0c087220 */ /* 0x010fe20000400000 */
[----:B------:R-:W-:Y:S02]  /*0480*/  FSEL R12, R16, 1, P1 ;  /* 0x3f800000100c7808 */ /* 0x000fe40000800000 */
[----:B------:R-:W-:Y:S01]  /*0490*/  FSETP.GEU.AND P1, PT, R14, 1.175494350822287508e-38, PT ;  /* 0x008000000e00780b */ /* 0x000fe20003f2e000 */
[----:B------:R-:W-:Y:S01]  /*04a0*/  @!P4 FMUL R10, R10, 16777216 ;  /* 0x4b8000000a0ac820 */ /* 0x000fe20000400000 */
[----:B--2---:R-:W-:Y:S01]  /*04b0*/  FADD R27, R23, -R27 ;  /* 0x8000001b171b7221 */ /* 0x004fe20000000000 */
[----:B------:R-:W-:Y:S01]  /*04c0*/  FADD R26, R22, -R26 ;  /* 0x8000001a161a7221 */ /* 0x000fe20000000000 */
[----:B------:R-:W-:Y:S01]  /*04d0*/  FADD R25, R21, -R25 ;  /* 0x8000001915197221 */ /* 0x000fe20000000000 */
[----:B------:R-:W-:Y:S01]  /*04e0*/  FADD R28, R20, -R24 ;  /* 0x80000018141c7221 */ /* 0x000fe20000000000 */
[----:B------:R-:W2:Y:S01]  /*04f0*/  LDC.64 R22, c[0x0][0x230] ;  /* 0x00008c00ff167b82 */ /* 0x000ea20000000a00 */
[----:B------:R-:W3:Y:S01]  /*0500*/  MUFU.RCP R10, R10 ;  /* 0x0000000a000a7308 */ /* 0x000ee20000001000 */
[----:B------:R-:W-:Y:S01]  /*0510*/  @!P2 FMUL R12, R12, 16777216 ;  /* 0x4b8000000c0ca820 */ /* 0x000fe20000400000 */
[----:B------:R-:W-:-:S05]  /*0520*/  @P0 FMUL R14, R14, 0.25 ;  /* 0x3e8000000e0e0820 */ /* 0x000fca0000400000 */
[----:B------:R-:W4:Y:S01]  /*0530*/  LDC.64 R20, c[0x0][0x238] ;  /* 0x00008e00ff147b82 */ /* 0x000f220000000a00 */
[----:B-1----:R-:W-:Y:S01]  /*0540*/  FMUL R15, R11, R12 ;  /* 0x0000000c0b0f7220 */ /* 0x002fe20000400000 */
[----:B------:R-:W-:Y:S01]  /*0550*/  @!P1 FMUL R14, R14, 16777216 ;  /* 0x4b8000000e0e9820 */ /* 0x000fe20000400000 */
[----:B------:R-:W-:-:S05]  /*0560*/  FSEL R11, R16, 1, P3 ;  /* 0x3f800000100b7808 */ /* 0x000fca0001800000 */
[----:B------:R-:W-:Y:S01]  /*0570*/  @!P4 FMUL R11, R11, 16777216 ;  /* 0x4b8000000b0bc820 */ /* 0x000fe20000400000 */
[----:B------:R-:W1:Y:S03]  /*0580*/  MUFU.RCP R14, R14 ;  /* 0x0000000e000e7308 */ /* 0x000e660000001000 */
[----:B---3--:R-:W-:Y:S01]  /*0590*/  FMUL R10, R10, R11 ;  /* 0x0000000b0a0a7220 */ /* 0x008fe20000400000 */
[----:B------:R-:W-:Y:S01]  /*05a0*/  FSEL R11, R16, 1, P0 ;  /* 0x3f800000100b7808 */ /* 0x000fe20000000000 */
[----:B------:R-:W-:Y:S01]  /*05b0*/  FMUL R12, R4, R9 ;  /* 0x00000009040c7220 */ /* 0x000fe20000400000 */
[----:B------:R-:W-:Y:S01]  /*05c0*/  FMUL R17, R5, R8 ;  /* 0x0000000805117220 */ /* 0x000fe20000400000 */
[----:B--2---:R-:W-:-:S04]  /*05d0*/  IMAD.WIDE R8, R3, 0x4, R22 ;  /* 0x0000000403087825 */ /* 0x004fc800078e0216 */
[----:B------:R-:W-:Y:S01]  /*05e0*/  @!P1 FMUL R11, R11, 16777216 ;  /* 0x4b8000000b0b9820 */ /* 0x000fe20000400000 */
[----:B------:R-:W-:Y:S01]  /*05f0*/  FMUL R24, R6, R15 ;  /* 0x0000000f06187220 */ /* 0x000fe20000400000 */
[----:B----4-:R-:W-:-:S04]  /*0600*/  IMAD.WIDE R4, R3, 0x4, R20 ;  /* 0x0000000403047825 */ /* 0x010fc800078e0214 */
[----:B------:R-:W-:Y:S01]  /*0610*/  FMUL R29, R7, R10 ;  /* 0x0000000a071d7220 */ /* 0x000fe20000400000 */
[----:B-1----:R-:W-:Y:S02]  /*0620*/  FMUL R3, R14, R11 ;  /* 0x0000000b0e037220 */ /* 0x002fe40000400000 */
[----:B------:R-:W2:Y:S04]  /*0630*/  LDG.E.EL.128 R8, desc[UR4][R8.64] ;  /* 0x0000000408087981 */ /* 0x000ea8000c2e1d00 */
[----:B------:R-:W2:Y:S01]  /*0640*/  LDG.E.EL.128 R4, desc[UR4][R4.64] ;  /* 0x0000000404047981 */ /* 0x000ea2000c2e1d00 */
[C---:B------:R-:W-:Y:S02]  /*0650*/  FSETP.GT.AND P6, PT, R13.reuse, 8.50705917302346158658e+37, PT ;  /* 0x7e8000000d00780b */ /* 0x040fe40003fc4000 */
[----:B------:R-:W-:Y:S01]  /*0660*/  FSETP.GEU.AND P5, PT, R13, 1.175494350822287508e-38, PT ;  /* 0x008000000d00780b */ /* 0x000fe20003fae000 */
[----:B------:R-:W-:-:S04]  /*0670*/  IMAD.WIDE R14, R2, 0x4, R22 ;  /* 0x00000004020e7825 */ /* 0x000fc800078e0216 */
[----:B------:R-:W-:-:S06]  /*0680*/  IMAD.WIDE R20, R2, 0x4, R20 ;  /* 0x0000000402147825 */ /* 0x000fcc00078e0214 */
[----:B------:R-:W-:Y:S01]  /*0690*/  @P6 FMUL R13, R13, 0.25 ;  /* 0x3e8000000d0d6820 */ /* 0x000fe20000400000 */
[----:B------:R-:W3:Y:S03]  /*06a0*/  LDG.E.EL.128 R20, desc[UR4][R20.64] ;  /* 0x0000000414147981 */ /* 0x000ee6000c2e1d00 */
[----:B------:R-:W-:-:S04]  /*06b0*/  @!P5 FMUL R13, R13, 16777216 ;  /* 0x4b8000000d0dd820 */ /* 0x000fc80000400000 */
[----:B------:R1:W-:Y:S01]  /*06c0*/  MUFU.RCP R30, R13 ;  /* 0x0000000d001e7308 */ /* 0x0003e20000001000 */
[----:B------:R-:W-:Y:S01]  /*06d0*/  FADD R18, R18, 9.9999997473787516356e-06 ;  /* 0x3727c5ac12127421 */ /* 0x000fe20000000000 */
[----:B------:R-:W-:Y:S01]  /*06e0*/  FADD R19, R19, 9.9999997473787516356e-06 ;  /* 0x3727c5ac13137421 */ /* 0x000fe20000000000 */
[----:B--2---:R-:W-:Y:S02]  /*06f0*/  FFMA R2, R8, R12, R4 ;  /* 0x0000000c08027223 */ /* 0x004fe40000000004 */
[----:B-1----:R-:W3:Y:S03]  /*0700*/  LDG.E.EL.128 R12, desc[UR4][R14.64] ;  /* 0x000000040e0c7981 */ /* 0x002ee6000c2e1d00 */
[----:B------:R-:W1:Y:S01]  /*0710*/  MUFU.SQRT R4, R18 ;  /* 0x0000001200047308 */ /* 0x000e620000002000 */
[----:B------:R-:W-:-:S07]  /*0720*/  FFMA R17, R9, R17, R5 ;  /* 0x0000001109117223 */ /* 0x000fce0000000005 */
[----:B------:R-:W2:Y:S01]  /*0730*/  MUFU.SQRT R5, R19 ;  /* 0x0000001300057308 */ /* 0x000ea20000002000 */
[C---:B-1----:R-:W-:Y:S02]  /*0740*/  FSETP.GT.AND P0, PT, R4.reuse, 8.50705917302346158658e+37, PT ;  /* 0x7e8000000400780b */ /* 0x042fe40003f04000 */
[----:B------:R-:W-:Y:S02]  /*0750*/  FSETP.GEU.AND P2, PT, R4, 1.175494350822287508e-38, PT ;  /* 0x008000000400780b */ /* 0x000fe40003f4e000 */
[C---:B--2---:R-:W-:Y:S02]  /*0760*/  FSETP.GT.AND P1, PT, R5.reuse, 8.50705917302346158658e+37, PT ;  /* 0x7e8000000500780b */ /* 0x044fe40003f24000 */
[----:B------:R-:W-:Y:S01]  /*0770*/  FSETP.GEU.AND P3, PT, R5, 1.175494350822287508e-38, PT ;  /* 0x008000000500780b */ /* 0x000fe20003f6e000 */
[----:B------:R-:W-:Y:S01]  /*0780*/  FFMA R24, R10, R24, R6 ;  /* 0x000000180a187223 */ /* 0x000fe20000000006 */
[----:B------:R-:W-:Y:S02]  /*0790*/  FFMA R29, R11, R29, R7 ;  /* 0x0000001d0b1d7223 */ /* 0x000fe40000000007 */
[----:B------:R-:W1:Y:S03]  /*07a0*/  LDC.64 R6, c[0x0][0x210] ;  /* 0x00008400ff067b82 */ /* 0x000e660000000a00 */
[----:B------:R-:W-:-:S04]  /*07b0*/  @P0 FMUL R4, R4, 0.25 ;  /* 0x3e80000004040820 */ /* 0x000fc80000400000 */
[----:B------:R-:W-:Y:S01]  /*07c0*/  @!P2 FMUL R4, R4, 16777216 ;  /* 0x4b8000000404a820 */ /* 0x000fe20000400000 */
[----:B------:R-:W-:Y:S01]  /*07d0*/  @P1 FMUL R5, R5, 0.25 ;  /* 0x3e80000005051820 */ /* 0x000fe20000400000 */
[----:B------:R-:W-:-:S03]  /*07e0*/  FSEL R31, R16, 1, P6 ;  /* 0x3f800000101f7808 */ /* 0x000fc60003000000 */
[----:B------:R-:W-:Y:S01]  /*07f0*/  @!P3 FMUL R5, R5, 16777216 ;  /* 0x4b8000000505b820 */ /* 0x000fe20000400000 */
[----:B------:R-:W2:Y:S01]  /*0800*/  MUFU.RCP R4, R4 ;  /* 0x0000000400047308 */ /* 0x000ea20000001000 */
[----:B------:R-:W-:Y:S01]  /*0810*/  @!P5 FMUL R31, R31, 16777216 ;  /* 0x4b8000001f1fd820 */ /* 0x000fe20000400000 */
[----:B------:R-:W-:-:S06]  /*0820*/  FSEL R19, R16, 1, P0 ;  /* 0x3f80000010137808 */ /* 0x000fcc0000000000 */
[----:B------:R4:W5:Y:S01]  /*0830*/  MUFU.RCP R10, R5 ;  /* 0x00000005000a7308 */ /* 0x0009620000001000 */
[----:B------:R-:W-:Y:S01]  /*0840*/  FSEL R11, R16, 1, P1 ;  /* 0x3f800000100b7808 */ /* 0x000fe20000800000 */
[----:B------:R-:W-:Y:S01]  /*0850*/  FMUL R30, R30, R31 ;  /* 0x0000001f1e1e7220 */ /* 0x000fe20000400000 */
[----:B------:R-:W-:Y:S01]  /*0860*/  @!P2 FMUL R19, R19, 16777216 ;  /* 0x4b8000001313a820 */ /* 0x000fe20000400000 */
[----:B-1----:R-:W-:-:S04]  /*0870*/  IMAD.WIDE R8, R0, 0x4, R6 ;  /* 0x0000000400087825 */ /* 0x002fc800078e0206 */
[----:B------:R-:W-:Y:S01]  /*0880*/  FMUL R31, R28, R30 ;  /* 0x0000001e1c1f7220 */ /* 0x000fe20000400000 */
[----:B------:R-:W-:Y:S01]  /*0890*/  @!P3 FMUL R11, R11, 16777216 ;  /* 0x4b8000000b0bb820 */ /* 0x000fe20000400000 */
[----:B--2---:R-:W-:Y:S02]  /*08a0*/  FMUL R16, R4, R19 ;  /* 0x0000001304107220 */ /* 0x004fe40000400000 */
[----:B----4-:R-:W2:Y:S01]  /*08b0*/  LDG.E.128 R4, desc[UR4][R8.64] ;  /* 0x0000000408047981 */ /* 0x010ea2000c1e1d00 */
[----:B------:R-:W1:Y:S01]  /*08c0*/  LDC.64 R18, c[0x0][0x240] ;  /* 0x00009000ff127b82 */ /* 0x000e620000000a00 */
[----:B---3--:R-:W-:Y:S01]  /*08d0*/  FFMA R12, R12, R31, R20 ;  /* 0x0000001f0c0c7223 */ /* 0x008fe20000000014 */
[----:B-----5:R-:W-:Y:S02]  /*08e0*/  FMUL R20, R10, R11 ;  /* 0x0000000b0a147220 */ /* 0x020fe40000400000 */
[----:B------:R-:W3:Y:S01]  /*08f0*/  LDG.E.128 R8, desc[UR4][R8.64+0x800] ;  /* 0x0008000408087981 */ /* 0x000ee2000c1e1d00 */
[----:B------:R-:W-:Y:S01]  /*0900*/  FMUL R28, R25, R3 ;  /* 0x00000003191c7220 */ /* 0x000fe20000400000 */
[----:B------:R-:W-:Y:S01]  /*0910*/  FMUL R3, R26, R16 ;  /* 0x000000101a037220 */ /* 0x000fe20000400000 */
[----:B------:R-:W-:-:S02]  /*0920*/  FMUL R20, R27, R20 ;  /* 0x000000141b147220 */ /* 0x000fc40000400000 */
[----:B------:R-:W-:Y:S01]  /*0930*/  FFMA R16, R13, R28, R21 ;  /* 0x0000001c0d107223 */ /* 0x000fe20000000015 */
[----:B------:R-:W-:Y:S01]  /*0940*/  FFMA R3, R14, R3, R22 ;  /* 0x000000030e037223 */ /* 0x000fe20000000016 */
[----:B------:R-:W-:Y:S01]  /*0950*/  FFMA R20, R15, R20, R23 ;  /* 0x000000140f147223 */ /* 0x000fe20000000017 */
[----:B-1----:R-:W-:-:S04]  /*0960*/  IMAD.WIDE R18, R0, 0x4, R18 ;  /* 0x0000000400127825 */ /* 0x002fc800078e0212 */
[----:B--2---:R-:W-:Y:S01]  /*0970*/  FADD R4, R4, R2 ;  /* 0x0000000204047221 */ /* 0x004fe20000000000 */
[----:B------:R-:W-:Y:S01]  /*0980*/  FADD R5, R5, R17 ;  /* 0x0000001105057221 */ /* 0x000fe20000000000 */
[----:B------:R-:W-:Y:S01]  /*0990*/  FADD R6, R6, R24 ;  /* 0x0000001806067221 */ /* 0x000fe20000000000 */
[----:B------:R-:W-:-:S05]  /*09a0*/  FADD R7, R7, R29 ;  /* 0x0000001d07077221 */ /* 0x000fca0000000000 */
[----:B------:R-:W-:Y:S01]  /*09b0*/  STG.E.128 desc[UR4][R18.64], R4 ;  /* 0x0000000412007986 */ /* 0x000fe2000c101d04 */
[----:B---3--:R-:W-:Y:S01]  /*09c0*/  FADD R8, R8, R12 ;  /* 0x0000000c08087221 */ /* 0x008fe20000000000 */
[----:B------:R-:W-:Y:S01]  /*09d0*/  FADD R9, R9, R16 ;  /* 0x0000001009097221 */ /* 0x000fe20000000000 */
[----:B------:R-:W-:Y:S01]  /*09e0*/  FADD R10, R10, R3 ;  /* 0x000000030a0a7221 */ /* 0x000fe20000000000 */
[----:B------:R-:W-:-:S05]  /*09f0*/  FADD R11, R11, R20 ;  /* 0x000000140b0b7221 */ /* 0x000fca0000000000 */
[----:B------:R-:W-:Y:S01]  /*0a00*/  STG.E.128 desc[UR4][R18.64+0x800], R8 ;  /* 0x0008000812007986 */ /* 0x000fe2000c101d04 */
[----:B------:R-:W-:Y:S05]  /*0a10*/  EXIT ;  /* 0x000000000000794d */ /* 0x000fea0003800000 */
.L_x_0:
[----:B------:R-:W-:-:S00]  /*0a20*/  BRA `(.L_x_0) ;  /* 0xfffffffc00fc7947 */ /* 0x000fc0000383ffff */
[----:B------:R-:W-:-:S00]  /*0a30*/  NOP ;  /* 0x0000000000007918 */ /* 0x000fc00000000000 */
        /* <DEDUP_REMOVED lines=12> */
.L_x_1:


//--------------------- .nv.global.init           --------------------------
	.section	.nv.global.init,"aw",@progbits
.nv.global.init:
	.type		_$_str,@object
	.size		_$_str,(_$_str_$_2 - _$_str)
_$_str:
        /*0000*/ 	.byte	0x5f, 0x5f, 0x43, 0x55, 0x44, 0x41, 0x5f, 0x46, 0x54, 0x5a, 0x00
	.type		_$_str_$_2,@object
	.size		_$_str_$_2,(.L_1 - _$_str_$_2)
_$_str_$_2:
        /*000b*/ 	.byte	0x5f, 0x5f, 0x43, 0x55, 0x44, 0x41, 0x5f, 0x50, 0x52, 0x45, 0x43, 0x5f, 0x53, 0x51, 0x52, 0x54
        /*001b*/ 	.byte	0x00
.L_1:


//--------------------- .nv.constant0.triton_poi_fused__native_batch_norm_legit_no_training_add_8 --------------------------
	.section	.nv.constant0.triton_poi_fused__native_batch_norm_legit_no_training_add_8,"a",@progbits
	.sectionflags	@""
	.align	4
.nv.constant0.triton_poi_fused__native_batch_norm_legit_no_training_add_8:
	.zero		588
